//
// Generated by NVIDIA NVVM Compiler
//
// Compiler Build ID: CL-36424714
// Cuda compilation tools, release 13.0, V13.0.88
// Based on NVVM 20.0.0
//

.version 9.0
.target sm_100
.address_size 64

	// .globl	_Z12writeIndicesPi

.visible .entry _Z12writeIndicesPi(
	.param .u64 .ptr .align 1 _Z12writeIndicesPi_param_0
)
{
	.reg .b32 	%r<5>;
	.reg .b64 	%rd<5>;

	ld.param.u64 	%rd1, [_Z12writeIndicesPi_param_0];
	cvta.to.global.u64 	%rd2, %rd1;
	mov.u32 	%r1, %tid.y;
	mov.u32 	%r2, %ntid.x;
	mov.u32 	%r3, %tid.x;
	mad.lo.s32 	%r4, %r1, %r2, %r3;
	mul.wide.u32 	%rd3, %r4, 4;
	add.s64 	%rd4, %rd2, %rd3;
	st.global.u32 	[%rd4], %r4;
	ret;

}


// ===== COMPILED SASS (sm_100) =====

	.target	sm_100

	.elftype	@"ET_EXEC"


//--------------------- .note.nv.tkinfo           --------------------------
	.section	.note.nv.tkinfo,"",@"SHT_NOTE"
	.sectionflags	@"SHF_NOTE_NV_TKINFO"
	.tkinfo
        /*0018*/ 	.word	0x00000002
        /*0030*/ 	.string	""
        /*0030*/ 	.string	"ptxas"
        /*0030*/ 	.string	"Cuda compilation tools, release 13.0, V13.0.88"
        /*0030*/ 	.string	"Build cuda_13.0.r13.0/compiler.36424714_0"
        /*0030*/ 	.string	"-arch sm_100 -m 64 "



//--------------------- .note.nv.cuinfo           --------------------------
	.section	.note.nv.cuinfo,"",@"SHT_NOTE"
	.sectionflags	@"SHF_NOTE_NV_CUINFO"
        /*0018*/ 	.short	0x0002
        /*001a*/ 	.short	0x0064
        /*001c*/ 	.short	0x0082
	.zero		2


//--------------------- .nv.info                  --------------------------
	.section	.nv.info,"",@"SHT_CUDA_INFO"
	.align	4


	//----- nvinfo : EIATTR_REGCOUNT
	.align		4
        /*0000*/ 	.byte	0x04, 0x2f
        /*0002*/ 	.short	(.L_1 - .L_0)
	.align		4
.L_0:
        /*0004*/ 	.word	index@(_Z12writeIndicesPi)
        /*0008*/ 	.word	0x00000008


	//----- nvinfo : EIATTR_FRAME_SIZE
	.align		4
.L_1:
        /*000c*/ 	.byte	0x04, 0x11
        /*000e*/ 	.short	(.L_3 - .L_2)
	.align		4
.L_2:
        /*0010*/ 	.word	index@(_Z12writeIndicesPi)
        /*0014*/ 	.word	0x00000000


	//----- nvinfo : EIATTR_MIN_STACK_SIZE
	.align		4
.L_3:
        /*0018*/ 	.byte	0x04, 0x12
        /*001a*/ 	.short	(.L_5 - .L_4)
	.align		4
.L_4:
        /*001c*/ 	.word	index@(_Z12writeIndicesPi)
        /*0020*/ 	.word	0x00000000
.L_5:


//--------------------- .nv.compat                --------------------------
	.section	.nv.compat,"",@"SHT_CUDA_COMPAT_INFO"
	.align	4
        /*0000*/ 	.byte	0x02, 0x09, 0x00, 0x00, 0x02, 0x02, 0x01, 0x00, 0x02, 0x05, 0x05, 0x00, 0x03, 0x07, 0x01, 0x01
        /*0010*/ 	.byte	0x02, 0x03, 0x00, 0x00, 0x02, 0x06, 0x01, 0x00, 0x04, 0x0b, 0x08, 0x00, 0x09, 0x00, 0x00, 0x00
        /*0020*/ 	.byte	0x00, 0x00, 0x00, 0x00


//--------------------- .nv.info._Z12writeIndicesPi --------------------------
	.section	.nv.info._Z12writeIndicesPi,"",@"SHT_CUDA_INFO"
	.sectionflags	@""
	.align	4


	//----- nvinfo : EIATTR_CUDA_API_VERSION
	.align		4
        /*0000*/ 	.byte	0x04, 0x37
        /*0002*/ 	.short	(.L_7 - .L_6)
.L_6:
        /*0004*/ 	.word	0x00000082


	//----- nvinfo : EIATTR_KPARAM_INFO
	.align		4
.L_7:
        /*0008*/ 	.byte	0x04, 0x17
        /*000a*/ 	.short	(.L_9 - .L_8)
.L_8:
        /*000c*/ 	.word	0x00000000
        /*0010*/ 	.short	0x0000
        /*0012*/ 	.short	0x0000
        /*0014*/ 	.byte	0x00, 0xf5, 0x21, 0x00


	//----- nvinfo : EIATTR_SPARSE_MMA_MASK
	.align		4
.L_9:
        /*0018*/ 	.byte	0x03, 0x50
        /*001a*/ 	.short	0x0000


	//----- nvinfo : EIATTR_MAXREG_COUNT
	.align		4
        /*001c*/ 	.byte	0x03, 0x1b
        /*001e*/ 	.short	0x00ff


	//----- nvinfo : EIATTR_MERCURY_ISA_VERSION
	.align		4
        /*0020*/ 	.byte	0x03, 0x5f
        /*0022*/ 	.short	0x0101


	//----- nvinfo : EIATTR_VRC_CTA_INIT_COUNT
	.align		4
        /*0024*/ 	.byte	0x02, 0x4a
	.zero		1
	.zero		1


	//----- nvinfo : EIATTR_EXIT_INSTR_OFFSETS
	.align		4
        /*0028*/ 	.byte	0x04, 0x1c
        /*002a*/ 	.short	(.L_11 - .L_10)


	//   ....[0]....
.L_10:
        /*002c*/ 	.word	0x00000090


	//----- nvinfo : EIATTR_CBANK_PARAM_SIZE
	.align		4
.L_11:
        /*0030*/ 	.byte	0x03, 0x19
        /*0032*/ 	.short	0x0008


	//----- nvinfo : EIATTR_PARAM_CBANK
	.align		4
        /*0034*/ 	.byte	0x04, 0x0a
        /*0036*/ 	.short	(.L_13 - .L_12)
	.align		4
.L_12:
        /*0038*/ 	.word	index@(.nv.constant0._Z12writeIndicesPi)
        /*003c*/ 	.short	0x0380
        /*003e*/ 	.short	0x0008


	//----- nvinfo : EIATTR_SW_WAR
	.align		4
.L_13:
        /*0040*/ 	.byte	0x04, 0x36
        /*0042*/ 	.short	(.L_15 - .L_14)
.L_14:
        /*0044*/ 	.word	0x00000008
.L_15:


//--------------------- .nv.callgraph             --------------------------
	.section	.nv.callgraph,"",@"SHT_CUDA_CALLGRAPH"
	.align	4
	.sectionentsize	8
	.align		4
        /*0000*/ 	.word	0x00000000
	.align		4
        /*0004*/ 	.word	0xffffffff
	.align		4
        /*0008*/ 	.word	0x00000000
	.align		4
        /*000c*/ 	.word	0xfffffffe
	.align		4
        /*0010*/ 	.word	0x00000000
	.align		4
        /*0014*/ 	.word	0xfffffffd
	.align		4
        /*0018*/ 	.word	0x00000000
	.align		4
        /*001c*/ 	.word	0xfffffffc


//--------------------- .text._Z12writeIndicesPi  --------------------------
	.section	.text._Z12writeIndicesPi,"ax",@progbits
	.align	128
        .global         _Z12writeIndicesPi
        .type           _Z12writeIndicesPi,@function
        .size           _Z12writeIndicesPi,(.L_x_1 - _Z12writeIndicesPi)
        .other          _Z12writeIndicesPi,@"STO_CUDA_ENTRY STV_DEFAULT"
_Z12writeIndicesPi:
.text._Z12writeIndicesPi:
[----:B------:R-:W-:Y:S01]  /*0000*/  LDC R1, c[0x0][0x37c] ;  /* 0x0000df00ff017b82 */ /* 0x000fe20000000800 */
[----:B------:R-:W0:Y:S07]  /*0010*/  S2R R5, SR_TID.Y ;  /* 0x0000000000057919 */ /* 0x000e2e0000002200 */
[----:B------:R-:W1:Y:S01]  /*0020*/  LDC.64 R2, c[0x0][0x380] ;  /* 0x0000e000ff027b82 */ /* 0x000e620000000a00 */
[----:B------:R-:W0:Y:S01]  /*0030*/  LDCU UR6, c[0x0][0x360] ;  /* 0x00006c00ff0677ac */ /* 0x000e220008000800 */
[----:B------:R-:W0:Y:S01]  /*0040*/  S2R R0, SR_TID.X ;  /* 0x0000000000007919 */ /* 0x000e220000002100 */
[----:B------:R-:W2:Y:S01]  /*0050*/  LDCU.64 UR4, c[0x0][0x358] ;  /* 0x00006b00ff0477ac */ /* 0x000ea20008000a00 */
[----:B0-----:R-:W-:-:S04]  /*0060*/  IMAD R5, R5, UR6, R0 ;  /* 0x0000000605057c24 */ /* 0x001fc8000f8e0200 */
[----:B-1----:R-:W-:-:S05]  /*0070*/  IMAD.WIDE.U32 R2, R5, 0x4, R2 ;  /* 0x0000000405027825 */ /* 0x002fca00078e0002 */
[----:B--2---:R-:W-:Y:S01]  /*0080*/  STG.E desc[UR4][R2.64], R5 ;  /* 0x0000000502007986 */ /* 0x004fe2000c101904 */
[----:B------:R-:W-:Y:S05]  /*0090*/  EXIT ;  /* 0x000000000000794d */ /* 0x000fea0003800000 */
.L_x_0:
[----:B------:R-:W-:-:S00]  /*00a0*/  BRA `(.L_x_0) ;  /* 0xfffffffc00fc7947 */ /* 0x000fc0000383ffff */
[----:B------:R-:W-:-:S00]  /*00b0*/  NOP ;  /* 0x0000000000007918 */ /* 0x000fc00000000000 */
        /* <DEDUP_REMOVED lines=12> */
.L_x_1:


//--------------------- .nv.shared.reserved.0     --------------------------
	.section	.nv.shared.reserved.0,"aw",@nobits
	.weak		__nv_reservedSMEM_offset_0_alias
	.size		__nv_reservedSMEM_offset_0_alias, 0, 64
	.other		__nv_reservedSMEM_offset_0_alias,@"STO_CUDA_RESERVED_SHARED STV_DEFAULT"
__nv_reservedSMEM_offset_0_alias:
	.zero		0
	.zero		64


//--------------------- .nv.constant0._Z12writeIndicesPi --------------------------
	.section	.nv.constant0._Z12writeIndicesPi,"a",@progbits
	.sectionflags	@""
	.align	4
.nv.constant0._Z12writeIndicesPi:
	.zero		904


//--------------------- SYMBOLS --------------------------

	.type		.nv.reservedSmem.offset0,@object
	.size		.nv.reservedSmem.offset0,0x4
